//
// Generated by NVIDIA NVVM Compiler
//
// Compiler Build ID: CL-36424714
// Cuda compilation tools, release 13.0, V13.0.88
// Based on NVVM 20.0.0
//

.version 9.0
.target sm_100
.address_size 64

	// .globl	_Z6solverPKiPfS1_ii
// _ZZ6solverPKiPfS1_iiE7tmp_que has been demoted

.visible .entry _Z6solverPKiPfS1_ii(
	.param .u64 .ptr .align 1 _Z6solverPKiPfS1_ii_param_0,
	.param .u64 .ptr .align 1 _Z6solverPKiPfS1_ii_param_1,
	.param .u64 .ptr .align 1 _Z6solverPKiPfS1_ii_param_2,
	.param .u32 _Z6solverPKiPfS1_ii_param_3,
	.param .u32 _Z6solverPKiPfS1_ii_param_4
)
{
	.reg .b32 	%r<15>;
	.reg .b32 	%f<4>;
	.reg .b64 	%rd<5>;
	// demoted variable
	.shared .align 4 .b8 _ZZ6solverPKiPfS1_iiE7tmp_que[4096];
	ld.param.u64 	%rd1, [_Z6solverPKiPfS1_ii_param_0];
	ld.param.u32 	%r1, [_Z6solverPKiPfS1_ii_param_4];
	cvta.to.global.u64 	%rd2, %rd1;
	mov.u32 	%r2, %ctaid.x;
	mov.u32 	%r3, %ntid.x;
	mov.u32 	%r4, %tid.x;
	mad.lo.s32 	%r5, %r2, %r3, %r4;
	mov.u32 	%r6, %ctaid.y;
	mov.u32 	%r7, %ntid.y;
	mov.u32 	%r8, %tid.y;
	mad.lo.s32 	%r9, %r6, %r7, %r8;
	mad.lo.s32 	%r10, %r1, %r9, %r5;
	mul.wide.s32 	%rd3, %r10, 4;
	add.s64 	%rd4, %rd2, %rd3;
	ld.global.u32 	%r11, [%rd4];
	cvt.rn.f32.s32 	%f1, %r11;
	shl.b32 	%r12, %r4, 2;
	mov.u32 	%r13, _ZZ6solverPKiPfS1_iiE7tmp_que;
	add.s32 	%r14, %r13, %r12;
	st.shared.f32 	[%r14], %f1;
	bar.sync 	0;
$L__BB0_1:
	ld.shared.f32 	%f2, [_ZZ6solverPKiPfS1_iiE7tmp_que];
	add.f32 	%f3, %f2, %f2;
	st.shared.f32 	[_ZZ6solverPKiPfS1_iiE7tmp_que], %f3;
	bar.sync 	0;
	bra.uni 	$L__BB0_1;

}


// ===== COMPILED SASS (sm_100) =====

	.target	sm_100

	.elftype	@"ET_EXEC"


//--------------------- .note.nv.tkinfo           --------------------------
	.section	.note.nv.tkinfo,"",@"SHT_NOTE"
	.sectionflags	@"SHF_NOTE_NV_TKINFO"
	.tkinfo
        /*0018*/ 	.word	0x00000002
        /*0030*/ 	.string	""
        /*0030*/ 	.string	"ptxas"
        /*0030*/ 	.string	"Cuda compilation tools, release 13.0, V13.0.88"
        /*0030*/ 	.string	"Build cuda_13.0.r13.0/compiler.36424714_0"
        /*0030*/ 	.string	"-arch sm_100 -m 64 "



//--------------------- .note.nv.cuinfo           --------------------------
	.section	.note.nv.cuinfo,"",@"SHT_NOTE"
	.sectionflags	@"SHF_NOTE_NV_CUINFO"
        /*0018*/ 	.short	0x0002
        /*001a*/ 	.short	0x0064
        /*001c*/ 	.short	0x0082
	.zero		2


//--------------------- .nv.info                  --------------------------
	.section	.nv.info,"",@"SHT_CUDA_INFO"
	.align	4


	//----- nvinfo : EIATTR_REGCOUNT
	.align		4
        /*0000*/ 	.byte	0x04, 0x2f
        /*0002*/ 	.short	(.L_1 - .L_0)
	.align		4
.L_0:
        /*0004*/ 	.word	index@(_Z6solverPKiPfS1_ii)
        /*0008*/ 	.word	0x0000000a


	//----- nvinfo : EIATTR_FRAME_SIZE
	.align		4
.L_1:
        /*000c*/ 	.byte	0x04, 0x11
        /*000e*/ 	.short	(.L_3 - .L_2)
	.align		4
.L_2:
        /*0010*/ 	.word	index@(_Z6solverPKiPfS1_ii)
        /*0014*/ 	.word	0x00000000


	//----- nvinfo : EIATTR_MIN_STACK_SIZE
	.align		4
.L_3:
        /*0018*/ 	.byte	0x04, 0x12
        /*001a*/ 	.short	(.L_5 - .L_4)
	.align		4
.L_4:
        /*001c*/ 	.word	index@(_Z6solverPKiPfS1_ii)
        /*0020*/ 	.word	0x00000000
.L_5:


//--------------------- .nv.compat                --------------------------
	.section	.nv.compat,"",@"SHT_CUDA_COMPAT_INFO"
	.align	4
        /*0000*/ 	.byte	0x02, 0x09, 0x00, 0x00, 0x02, 0x02, 0x01, 0x00, 0x02, 0x05, 0x05, 0x00, 0x03, 0x07, 0x01, 0x01
        /*0010*/ 	.byte	0x02, 0x03, 0x00, 0x00, 0x02, 0x06, 0x01, 0x00, 0x04, 0x0b, 0x08, 0x00, 0x09, 0x00, 0x00, 0x00
        /*0020*/ 	.byte	0x00, 0x00, 0x00, 0x00


//--------------------- .nv.info._Z6solverPKiPfS1_ii --------------------------
	.section	.nv.info._Z6solverPKiPfS1_ii,"",@"SHT_CUDA_INFO"
	.sectionflags	@""
	.align	4


	//----- nvinfo : EIATTR_CUDA_API_VERSION
	.align		4
        /*0000*/ 	.byte	0x04, 0x37
        /*0002*/ 	.short	(.L_7 - .L_6)
.L_6:
        /*0004*/ 	.word	0x00000082


	//----- nvinfo : EIATTR_KPARAM_INFO
	.align		4
.L_7:
        /*0008*/ 	.byte	0x04, 0x17
        /*000a*/ 	.short	(.L_9 - .L_8)
.L_8:
        /*000c*/ 	.word	0x00000000
        /*0010*/ 	.short	0x0004
        /*0012*/ 	.short	0x001c
        /*0014*/ 	.byte	0x00, 0xf0, 0x11, 0x00


	//----- nvinfo : EIATTR_KPARAM_INFO
	.align		4
.L_9:
        /*0018*/ 	.byte	0x04, 0x17
        /*001a*/ 	.short	(.L_11 - .L_10)
.L_10:
        /*001c*/ 	.word	0x00000000
        /*0020*/ 	.short	0x0003
        /*0022*/ 	.short	0x0018
        /*0024*/ 	.byte	0x00, 0xf0, 0x11, 0x00


	//----- nvinfo : EIATTR_KPARAM_INFO
	.align		4
.L_11:
        /*0028*/ 	.byte	0x04, 0x17
        /*002a*/ 	.short	(.L_13 - .L_12)
.L_12:
        /*002c*/ 	.word	0x00000000
        /*0030*/ 	.short	0x0002
        /*0032*/ 	.short	0x0010
        /*0034*/ 	.byte	0x00, 0xf5, 0x21, 0x00


	//----- nvinfo : EIATTR_KPARAM_INFO
	.align		4
.L_13:
        /*0038*/ 	.byte	0x04, 0x17
        /*003a*/ 	.short	(.L_15 - .L_14)
.L_14:
        /*003c*/ 	.word	0x00000000
        /*0040*/ 	.short	0x0001
        /*0042*/ 	.short	0x0008
        /*0044*/ 	.byte	0x00, 0xf5, 0x21, 0x00


	//----- nvinfo : EIATTR_KPARAM_INFO
	.align		4
.L_15:
        /*0048*/ 	.byte	0x04, 0x17
        /*004a*/ 	.short	(.L_17 - .L_16)
.L_16:
        /*004c*/ 	.word	0x00000000
        /*0050*/ 	.short	0x0000
        /*0052*/ 	.short	0x0000
        /*0054*/ 	.byte	0x00, 0xf5, 0x21, 0x00


	//----- nvinfo : EIATTR_SPARSE_MMA_MASK
	.align		4
.L_17:
        /*0058*/ 	.byte	0x03, 0x50
        /*005a*/ 	.short	0x0000


	//----- nvinfo : EIATTR_MAXREG_COUNT
	.align		4
        /*005c*/ 	.byte	0x03, 0x1b
        /*005e*/ 	.short	0x00ff


	//----- nvinfo : EIATTR_NUM_BARRIERS
	.align		4
        /*0060*/ 	.byte	0x02, 0x4c
        /*0062*/ 	.byte	0x01
	.zero		1


	//----- nvinfo : EIATTR_MERCURY_ISA_VERSION
	.align		4
        /*0064*/ 	.byte	0x03, 0x5f
        /*0066*/ 	.short	0x0101


	//----- nvinfo : EIATTR_VRC_CTA_INIT_COUNT
	.align		4
        /*0068*/ 	.byte	0x02, 0x4a
	.zero		1
	.zero		1


	//----- nvinfo : EIATTR_CBANK_PARAM_SIZE
	.align		4
        /*006c*/ 	.byte	0x03, 0x19
        /*006e*/ 	.short	0x0020


	//----- nvinfo : EIATTR_PARAM_CBANK
	.align		4
        /*0070*/ 	.byte	0x04, 0x0a
        /*0072*/ 	.short	(.L_19 - .L_18)
	.align		4
.L_18:
        /*0074*/ 	.word	index@(.nv.constant0._Z6solverPKiPfS1_ii)
        /*0078*/ 	.short	0x0380
        /*007a*/ 	.short	0x0020


	//----- nvinfo : EIATTR_SW_WAR
	.align		4
.L_19:
        /*007c*/ 	.byte	0x04, 0x36
        /*007e*/ 	.short	(.L_21 - .L_20)
.L_20:
        /*0080*/ 	.word	0x00000008
.L_21:


//--------------------- .nv.callgraph             --------------------------
	.section	.nv.callgraph,"",@"SHT_CUDA_CALLGRAPH"
	.align	4
	.sectionentsize	8
	.align		4
        /*0000*/ 	.word	0x00000000
	.align		4
        /*0004*/ 	.word	0xffffffff
	.align		4
        /*0008*/ 	.word	0x00000000
	.align		4
        /*000c*/ 	.word	0xfffffffe
	.align		4
        /*0010*/ 	.word	0x00000000
	.align		4
        /*0014*/ 	.word	0xfffffffd
	.align		4
        /*0018*/ 	.word	0x00000000
	.align		4
        /*001c*/ 	.word	0xfffffffc


//--------------------- .text._Z6solverPKiPfS1_ii --------------------------
	.section	.text._Z6solverPKiPfS1_ii,"ax",@progbits
	.align	128
        .global         _Z6solverPKiPfS1_ii
        .type           _Z6solverPKiPfS1_ii,@function
        .size           _Z6solverPKiPfS1_ii,(.L_x_2 - _Z6solverPKiPfS1_ii)
        .other          _Z6solverPKiPfS1_ii,@"STO_CUDA_ENTRY STV_DEFAULT"
_Z6solverPKiPfS1_ii:
.text._Z6solverPKiPfS1_ii:
[----:B------:R-:W-:Y:S01]  /*0000*/  LDC R1, c[0x0][0x37c] ;  /* 0x0000df00ff017b82 */ /* 0x000fe20000000800 */
[----:B------:R-:W0:Y:S07]  /*0010*/  S2R R4, SR_TID.Y ;  /* 0x0000000000047919 */ /* 0x000e2e0000002200 */
[----:B------:R-:W1:Y:S01]  /*0020*/  LDC R0, c[0x0][0x360] ;  /* 0x0000d800ff007b82 */ /* 0x000e620000000800 */
[----:B------:R-:W2:Y:S01]  /*0030*/  LDCU UR8, c[0x0][0x39c] ;  /* 0x00007380ff0877ac */ /* 0x000ea20008000800 */
[----:B------:R-:W1:Y:S01]  /*0040*/  S2R R7, SR_TID.X ;  /* 0x0000000000077919 */ /* 0x000e620000002100 */
[----:B------:R-:W3:Y:S05]  /*0050*/  LDCU.64 UR4, c[0x0][0x358] ;  /* 0x00006b00ff0477ac */ /* 0x000eea0008000a00 */
[----:B------:R-:W0:Y:S08]  /*0060*/  S2UR UR7, SR_CTAID.Y ;  /* 0x00000000000779c3 */ /* 0x000e300000002600 */
[----:B------:R-:W0:Y:S08]  /*0070*/  LDC R5, c[0x0][0x364] ;  /* 0x0000d900ff057b82 */ /* 0x000e300000000800 */
[----:B------:R-:W1:Y:S08]  /*0080*/  S2UR UR6, SR_CTAID.X ;  /* 0x00000000000679c3 */ /* 0x000e700000002500 */
[----:B------:R-:W4:Y:S01]  /*0090*/  LDC.64 R2, c[0x0][0x380] ;  /* 0x0000e000ff027b82 */ /* 0x000f220000000a00 */
[----:B0-----:R-:W-:-:S02]  /*00a0*/  IMAD R5, R5, UR7, R4 ;  /* 0x0000000705057c24 */ /* 0x001fc4000f8e0204 */
[----:B-1----:R-:W-:-:S04]  /*00b0*/  IMAD R0, R0, UR6, R7 ;  /* 0x0000000600007c24 */ /* 0x002fc8000f8e0207 */
[----:B--2---:R-:W-:-:S04]  /*00c0*/  IMAD R5, R5, UR8, R0 ;  /* 0x0000000805057c24 */ /* 0x004fc8000f8e0200 */
[----:B----4-:R-:W-:-:S06]  /*00d0*/  IMAD.WIDE R2, R5, 0x4, R2 ;  /* 0x0000000405027825 */ /* 0x010fcc00078e0202 */
[----:B---3--:R-:W2:Y:S01]  /*00e0*/  LDG.E R2, desc[UR4][R2.64] ;  /* 0x0000000402027981 */ /* 0x008ea2000c1e1900 */
[----:B------:R-:W0:Y:S01]  /*00f0*/  S2UR UR5, SR_CgaCtaId ;  /* 0x00000000000579c3 */ /* 0x000e220000008800 */
[----:B------:R-:W-:Y:S02]  /*0100*/  UMOV UR4, 0x400 ;  /* 0x0000040000047882 */ /* 0x000fe40000000000 */
[----:B0-----:R-:W-:-:S06]  /*0110*/  ULEA UR4, UR5, UR4, 0x18 ;  /* 0x0000000405047291 */ /* 0x001fcc000f8ec0ff */
[----:B------:R-:W-:Y:S02]  /*0120*/  LEA R5, R7, UR4, 0x2 ;  /* 0x0000000407057c11 */ /* 0x000fe4000f8e10ff */
[----:B--2---:R-:W-:-:S05]  /*0130*/  I2FP.F32.S32 R0, R2 ;  /* 0x0000000200007245 */ /* 0x004fca0000201400 */
[----:B------:R0:W-:Y:S01]  /*0140*/  STS [R5], R0 ;  /* 0x0000000005007388 */ /* 0x0001e20000000800 */
[----:B------:R-:W-:Y:S06]  /*0150*/  BAR.SYNC.DEFER_BLOCKING 0x0 ;  /* 0x0000000000007b1d */ /* 0x000fec0000010000 */
.L_x_0:
[----:B01----:R-:W0:Y:S02]  /*0160*/  LDS R0, [UR4] ;  /* 0x00000004ff007984 */ /* 0x003e240008000800 */
[----:B0-----:R-:W-:-:S05]  /*0170*/  FADD R0, R0, R0 ;  /* 0x0000000000007221 */ /* 0x001fca0000000000 */
[----:B------:R1:W-:Y:S01]  /*0180*/  STS [UR4], R0 ;  /* 0x00000000ff007988 */ /* 0x0003e20008000804 */
[----:B------:R-:W-:Y:S06]  /*0190*/  BAR.SYNC.DEFER_BLOCKING 0x0 ;  /* 0x0000000000007b1d */ /* 0x000fec0000010000 */
[----:B------:R-:W-:Y:S05]  /*01a0*/  BRA `(.L_x_0) ;  /* 0xfffffffc00ec7947 */ /* 0x000fea000383ffff */
.L_x_1:
[----:B------:R-:W-:-:S00]  /*01b0*/  BRA `(.L_x_1) ;  /* 0xfffffffc00fc7947 */ /* 0x000fc0000383ffff */
[----:B------:R-:W-:-:S00]  /*01c0*/  NOP ;  /* 0x0000000000007918 */ /* 0x000fc00000000000 */
        /* <DEDUP_REMOVED lines=11> */
.L_x_2:


//--------------------- .nv.shared._Z6solverPKiPfS1_ii --------------------------
	.section	.nv.shared._Z6solverPKiPfS1_ii,"aw",@nobits
	.sectionflags	@""
	.align	4
.nv.shared._Z6solverPKiPfS1_ii:
	.zero		5120


//--------------------- .nv.shared.reserved.0     --------------------------
	.section	.nv.shared.reserved.0,"aw",@nobits
	.weak		__nv_reservedSMEM_offset_0_alias
	.size		__nv_reservedSMEM_offset_0_alias, 0, 64
	.other		__nv_reservedSMEM_offset_0_alias,@"STO_CUDA_RESERVED_SHARED STV_DEFAULT"
__nv_reservedSMEM_offset_0_alias:
	.zero		0
	.zero		64


//--------------------- .nv.constant0._Z6solverPKiPfS1_ii --------------------------
	.section	.nv.constant0._Z6solverPKiPfS1_ii,"a",@progbits
	.sectionflags	@""
	.align	4
.nv.constant0._Z6solverPKiPfS1_ii:
	.zero		928


//--------------------- SYMBOLS --------------------------

	.type		.nv.reservedSmem.offset0,@object
	.size		.nv.reservedSmem.offset0,0x4
	.type		.nv.reservedSmem.cap,@object
	.size		.nv.reservedSmem.cap,0x4
